//
// Generated by NVIDIA NVVM Compiler
//
// Compiler Build ID: CL-36424714
// Cuda compilation tools, release 13.0, V13.0.88
// Based on NVVM 20.0.0
//

.version 9.0
.target sm_100
.address_size 64

	// .globl	_Z11fftshiftc2dP6float2iii

.visible .entry _Z11fftshiftc2dP6float2iii(
	.param .u64 .ptr .align 1 _Z11fftshiftc2dP6float2iii_param_0,
	.param .u32 _Z11fftshiftc2dP6float2iii_param_1,
	.param .u32 _Z11fftshiftc2dP6float2iii_param_2,
	.param .u32 _Z11fftshiftc2dP6float2iii_param_3
)
{
	.reg .pred 	%p<6>;
	.reg .b32 	%r<32>;
	.reg .b32 	%f<6>;
	.reg .b64 	%rd<5>;

	ld.param.u64 	%rd1, [_Z11fftshiftc2dP6float2iii_param_0];
	ld.param.u32 	%r4, [_Z11fftshiftc2dP6float2iii_param_1];
	ld.param.u32 	%r6, [_Z11fftshiftc2dP6float2iii_param_2];
	ld.param.u32 	%r7, [_Z11fftshiftc2dP6float2iii_param_3];
	mov.u32 	%r8, %ntid.x;
	mov.u32 	%r9, %ctaid.x;
	mov.u32 	%r10, %tid.x;
	mad.lo.s32 	%r1, %r8, %r9, %r10;
	mov.u32 	%r11, %ntid.y;
	mov.u32 	%r12, %ctaid.y;
	mov.u32 	%r13, %tid.y;
	mad.lo.s32 	%r14, %r11, %r12, %r13;
	mov.u32 	%r15, %ntid.z;
	mov.u32 	%r16, %ctaid.z;
	mov.u32 	%r17, %tid.z;
	mad.lo.s32 	%r3, %r15, %r16, %r17;
	setp.ge.s32 	%p1, %r1, %r4;
	setp.ge.s32 	%p2, %r14, %r6;
	or.pred  	%p3, %p1, %p2;
	setp.ge.s32 	%p4, %r3, %r7;
	or.pred  	%p5, %p3, %p4;
	@%p5 bra 	$L__BB0_2;
	cvta.to.global.u64 	%rd2, %rd1;
	add.s32 	%r18, %r1, 1;
	shr.u32 	%r19, %r18, 31;
	add.s32 	%r20, %r18, %r19;
	and.b32  	%r21, %r20, 2147483646;
	sub.s32 	%r22, %r18, %r21;
	shl.b32 	%r23, %r22, 1;
	sub.s32 	%r24, 1, %r23;
	shl.b32 	%r25, %r14, 1;
	not.b32 	%r26, %r25;
	and.b32  	%r27, %r26, 2;
	sub.s32 	%r28, 1, %r27;
	mul.lo.s32 	%r29, %r24, %r28;
	mad.lo.s32 	%r30, %r6, %r3, %r14;
	mad.lo.s32 	%r31, %r30, %r4, %r1;
	cvt.rn.f32.s32 	%f1, %r29;
	mul.wide.s32 	%rd3, %r31, 8;
	add.s64 	%rd4, %rd2, %rd3;
	ld.global.v2.f32 	{%f2, %f3}, [%rd4];
	mul.f32 	%f4, %f2, %f1;
	mul.f32 	%f5, %f3, %f1;
	st.global.v2.f32 	[%rd4], {%f4, %f5};
$L__BB0_2:
	ret;

}
	// .globl	_Z11fftshiftc3dP6float2iii
.visible .entry _Z11fftshiftc3dP6float2iii(
	.param .u64 .ptr .align 1 _Z11fftshiftc3dP6float2iii_param_0,
	.param .u32 _Z11fftshiftc3dP6float2iii_param_1,
	.param .u32 _Z11fftshiftc3dP6float2iii_param_2,
	.param .u32 _Z11fftshiftc3dP6float2iii_param_3
)
{
	.reg .pred 	%p<6>;
	.reg .b32 	%r<37>;
	.reg .b32 	%f<6>;
	.reg .b64 	%rd<5>;

	ld.param.u64 	%rd1, [_Z11fftshiftc3dP6float2iii_param_0];
	ld.param.u32 	%r4, [_Z11fftshiftc3dP6float2iii_param_1];
	ld.param.u32 	%r6, [_Z11fftshiftc3dP6float2iii_param_2];
	ld.param.u32 	%r7, [_Z11fftshiftc3dP6float2iii_param_3];
	mov.u32 	%r8, %ntid.x;
	mov.u32 	%r9, %ctaid.x;
	mov.u32 	%r10, %tid.x;
	mad.lo.s32 	%r1, %r8, %r9, %r10;
	mov.u32 	%r11, %ntid.y;
	mov.u32 	%r12, %ctaid.y;
	mov.u32 	%r13, %tid.y;
	mad.lo.s32 	%r14, %r11, %r12, %r13;
	mov.u32 	%r15, %ntid.z;
	mov.u32 	%r16, %ctaid.z;
	mov.u32 	%r17, %tid.z;
	mad.lo.s32 	%r3, %r15, %r16, %r17;
	setp.ge.s32 	%p1, %r1, %r4;
	setp.ge.s32 	%p2, %r14, %r6;
	or.pred  	%p3, %p1, %p2;
	setp.ge.s32 	%p4, %r3, %r7;
	or.pred  	%p5, %p3, %p4;
	@%p5 bra 	$L__BB1_2;
	cvta.to.global.u64 	%rd2, %rd1;
	add.s32 	%r18, %r1, 1;
	shr.u32 	%r19, %r18, 31;
	add.s32 	%r20, %r18, %r19;
	and.b32  	%r21, %r20, 2147483646;
	sub.s32 	%r22, %r18, %r21;
	shl.b32 	%r23, %r22, 1;
	sub.s32 	%r24, 1, %r23;
	shl.b32 	%r25, %r14, 1;
	not.b32 	%r26, %r25;
	and.b32  	%r27, %r26, 2;
	sub.s32 	%r28, 1, %r27;
	mul.lo.s32 	%r29, %r24, %r28;
	shl.b32 	%r30, %r3, 1;
	not.b32 	%r31, %r30;
	and.b32  	%r32, %r31, 2;
	sub.s32 	%r33, 1, %r32;
	mul.lo.s32 	%r34, %r29, %r33;
	cvt.rn.f32.s32 	%f1, %r34;
	mad.lo.s32 	%r35, %r6, %r3, %r14;
	mad.lo.s32 	%r36, %r35, %r4, %r1;
	mul.wide.s32 	%rd3, %r36, 8;
	add.s64 	%rd4, %rd2, %rd3;
	ld.global.v2.f32 	{%f2, %f3}, [%rd4];
	mul.f32 	%f4, %f2, %f1;
	mul.f32 	%f5, %f3, %f1;
	st.global.v2.f32 	[%rd4], {%f4, %f5};
$L__BB1_2:
	ret;

}


// ===== COMPILED SASS (sm_100) =====

	.target	sm_100

	.elftype	@"ET_EXEC"


//--------------------- .note.nv.tkinfo           --------------------------
	.section	.note.nv.tkinfo,"",@"SHT_NOTE"
	.sectionflags	@"SHF_NOTE_NV_TKINFO"
	.tkinfo
        /*0018*/ 	.word	0x00000002
        /*0030*/ 	.string	""
        /*0030*/ 	.string	"ptxas"
        /*0030*/ 	.string	"Cuda compilation tools, release 13.0, V13.0.88"
        /*0030*/ 	.string	"Build cuda_13.0.r13.0/compiler.36424714_0"
        /*0030*/ 	.string	"-arch sm_100 -m 64 "



//--------------------- .note.nv.cuinfo           --------------------------
	.section	.note.nv.cuinfo,"",@"SHT_NOTE"
	.sectionflags	@"SHF_NOTE_NV_CUINFO"
        /*0018*/ 	.short	0x0002
        /*001a*/ 	.short	0x0064
        /*001c*/ 	.short	0x0082
	.zero		2


//--------------------- .nv.info                  --------------------------
	.section	.nv.info,"",@"SHT_CUDA_INFO"
	.align	4


	//----- nvinfo : EIATTR_REGCOUNT
	.align		4
        /*0000*/ 	.byte	0x04, 0x2f
        /*0002*/ 	.short	(.L_1 - .L_0)
	.align		4
.L_0:
        /*0004*/ 	.word	index@(_Z11fftshiftc2dP6float2iii)
        /*0008*/ 	.word	0x0000000a


	//----- nvinfo : EIATTR_FRAME_SIZE
	.align		4
.L_1:
        /*000c*/ 	.byte	0x04, 0x11
        /*000e*/ 	.short	(.L_3 - .L_2)
	.align		4
.L_2:
        /*0010*/ 	.word	index@(_Z11fftshiftc2dP6float2iii)
        /*0014*/ 	.word	0x00000000


	//----- nvinfo : EIATTR_REGCOUNT
	.align		4
.L_3:
        /*0018*/ 	.byte	0x04, 0x2f
        /*001a*/ 	.short	(.L_5 - .L_4)
	.align		4
.L_4:
        /*001c*/ 	.word	index@(_Z11fftshiftc3dP6float2iii)
        /*0020*/ 	.word	0x0000000c


	//----- nvinfo : EIATTR_FRAME_SIZE
	.align		4
.L_5:
        /*0024*/ 	.byte	0x04, 0x11
        /*0026*/ 	.short	(.L_7 - .L_6)
	.align		4
.L_6:
        /*0028*/ 	.word	index@(_Z11fftshiftc3dP6float2iii)
        /*002c*/ 	.word	0x00000000


	//----- nvinfo : EIATTR_MIN_STACK_SIZE
	.align		4
.L_7:
        /*0030*/ 	.byte	0x04, 0x12
        /*0032*/ 	.short	(.L_9 - .L_8)
	.align		4
.L_8:
        /*0034*/ 	.word	index@(_Z11fftshiftc3dP6float2iii)
        /*0038*/ 	.word	0x00000000


	//----- nvinfo : EIATTR_MIN_STACK_SIZE
	.align		4
.L_9:
        /*003c*/ 	.byte	0x04, 0x12
        /*003e*/ 	.short	(.L_11 - .L_10)
	.align		4
.L_10:
        /*0040*/ 	.word	index@(_Z11fftshiftc2dP6float2iii)
        /*0044*/ 	.word	0x00000000
.L_11:


//--------------------- .nv.compat                --------------------------
	.section	.nv.compat,"",@"SHT_CUDA_COMPAT_INFO"
	.align	4
        /*0000*/ 	.byte	0x02, 0x09, 0x00, 0x00, 0x02, 0x02, 0x01, 0x00, 0x02, 0x05, 0x05, 0x00, 0x03, 0x07, 0x01, 0x01
        /*0010*/ 	.byte	0x02, 0x03, 0x00, 0x00, 0x02, 0x06, 0x01, 0x00, 0x04, 0x0b, 0x08, 0x00, 0x09, 0x00, 0x00, 0x00
        /*0020*/ 	.byte	0x00, 0x00, 0x00, 0x00


//--------------------- .nv.info._Z11fftshiftc3dP6float2iii --------------------------
	.section	.nv.info._Z11fftshiftc3dP6float2iii,"",@"SHT_CUDA_INFO"
	.sectionflags	@""
	.align	4


	//----- nvinfo : EIATTR_CUDA_API_VERSION
	.align		4
        /*0000*/ 	.byte	0x04, 0x37
        /*0002*/ 	.short	(.L_13 - .L_12)
.L_12:
        /*0004*/ 	.word	0x00000082


	//----- nvinfo : EIATTR_KPARAM_INFO
	.align		4
.L_13:
        /*0008*/ 	.byte	0x04, 0x17
        /*000a*/ 	.short	(.L_15 - .L_14)
.L_14:
        /*000c*/ 	.word	0x00000000
        /*0010*/ 	.short	0x0003
        /*0012*/ 	.short	0x0010
        /*0014*/ 	.byte	0x00, 0xf0, 0x11, 0x00


	//----- nvinfo : EIATTR_KPARAM_INFO
	.align		4
.L_15:
        /*0018*/ 	.byte	0x04, 0x17
        /*001a*/ 	.short	(.L_17 - .L_16)
.L_16:
        /*001c*/ 	.word	0x00000000
        /*0020*/ 	.short	0x0002
        /*0022*/ 	.short	0x000c
        /*0024*/ 	.byte	0x00, 0xf0, 0x11, 0x00


	//----- nvinfo : EIATTR_KPARAM_INFO
	.align		4
.L_17:
        /*0028*/ 	.byte	0x04, 0x17
        /*002a*/ 	.short	(.L_19 - .L_18)
.L_18:
        /*002c*/ 	.word	0x00000000
        /*0030*/ 	.short	0x0001
        /*0032*/ 	.short	0x0008
        /*0034*/ 	.byte	0x00, 0xf0, 0x11, 0x00


	//----- nvinfo : EIATTR_KPARAM_INFO
	.align		4
.L_19:
        /*0038*/ 	.byte	0x04, 0x17
        /*003a*/ 	.short	(.L_21 - .L_20)
.L_20:
        /*003c*/ 	.word	0x00000000
        /*0040*/ 	.short	0x0000
        /*0042*/ 	.short	0x0000
        /*0044*/ 	.byte	0x00, 0xf5, 0x21, 0x00


	//----- nvinfo : EIATTR_SPARSE_MMA_MASK
	.align		4
.L_21:
        /*0048*/ 	.byte	0x03, 0x50
        /*004a*/ 	.short	0x0000


	//----- nvinfo : EIATTR_MAXREG_COUNT
	.align		4
        /*004c*/ 	.byte	0x03, 0x1b
        /*004e*/ 	.short	0x00ff


	//----- nvinfo : EIATTR_MERCURY_ISA_VERSION
	.align		4
        /*0050*/ 	.byte	0x03, 0x5f
        /*0052*/ 	.short	0x0101


	//----- nvinfo : EIATTR_VRC_CTA_INIT_COUNT
	.align		4
        /*0054*/ 	.byte	0x02, 0x4a
	.zero		1
	.zero		1


	//----- nvinfo : EIATTR_EXIT_INSTR_OFFSETS
	.align		4
        /*0058*/ 	.byte	0x04, 0x1c
        /*005a*/ 	.short	(.L_23 - .L_22)


	//   ....[0]....
.L_22:
        /*005c*/ 	.word	0x00000120


	//   ....[1]....
        /*0060*/ 	.word	0x000002b0


	//----- nvinfo : EIATTR_CBANK_PARAM_SIZE
	.align		4
.L_23:
        /*0064*/ 	.byte	0x03, 0x19
        /*0066*/ 	.short	0x0014


	//----- nvinfo : EIATTR_PARAM_CBANK
	.align		4
        /*0068*/ 	.byte	0x04, 0x0a
        /*006a*/ 	.short	(.L_25 - .L_24)
	.align		4
.L_24:
        /*006c*/ 	.word	index@(.nv.constant0._Z11fftshiftc3dP6float2iii)
        /*0070*/ 	.short	0x0380
        /*0072*/ 	.short	0x0014


	//----- nvinfo : EIATTR_SW_WAR
	.align		4
.L_25:
        /*0074*/ 	.byte	0x04, 0x36
        /*0076*/ 	.short	(.L_27 - .L_26)
.L_26:
        /*0078*/ 	.word	0x00000008
.L_27:


//--------------------- .nv.info._Z11fftshiftc2dP6float2iii --------------------------
	.section	.nv.info._Z11fftshiftc2dP6float2iii,"",@"SHT_CUDA_INFO"
	.sectionflags	@""
	.align	4


	//----- nvinfo : EIATTR_CUDA_API_VERSION
	.align		4
        /*0000*/ 	.byte	0x04, 0x37
        /*0002*/ 	.short	(.L_29 - .L_28)
.L_28:
        /*0004*/ 	.word	0x00000082


	//----- nvinfo : EIATTR_KPARAM_INFO
	.align		4
.L_29:
        /*0008*/ 	.byte	0x04, 0x17
        /*000a*/ 	.short	(.L_31 - .L_30)
.L_30:
        /*000c*/ 	.word	0x00000000
        /*0010*/ 	.short	0x0003
        /*0012*/ 	.short	0x0010
        /*0014*/ 	.byte	0x00, 0xf0, 0x11, 0x00


	//----- nvinfo : EIATTR_KPARAM_INFO
	.align		4
.L_31:
        /*0018*/ 	.byte	0x04, 0x17
        /*001a*/ 	.short	(.L_33 - .L_32)
.L_32:
        /*001c*/ 	.word	0x00000000
        /*0020*/ 	.short	0x0002
        /*0022*/ 	.short	0x000c
        /*0024*/ 	.byte	0x00, 0xf0, 0x11, 0x00


	//----- nvinfo : EIATTR_KPARAM_INFO
	.align		4
.L_33:
        /*0028*/ 	.byte	0x04, 0x17
        /*002a*/ 	.short	(.L_35 - .L_34)
.L_34:
        /*002c*/ 	.word	0x00000000
        /*0030*/ 	.short	0x0001
        /*0032*/ 	.short	0x0008
        /*0034*/ 	.byte	0x00, 0xf0, 0x11, 0x00


	//----- nvinfo : EIATTR_KPARAM_INFO
	.align		4
.L_35:
        /*0038*/ 	.byte	0x04, 0x17
        /*003a*/ 	.short	(.L_37 - .L_36)
.L_36:
        /*003c*/ 	.word	0x00000000
        /*0040*/ 	.short	0x0000
        /*0042*/ 	.short	0x0000
        /*0044*/ 	.byte	0x00, 0xf5, 0x21, 0x00


	//----- nvinfo : EIATTR_SPARSE_MMA_MASK
	.align		4
.L_37:
        /*0048*/ 	.byte	0x03, 0x50
        /*004a*/ 	.short	0x0000


	//----- nvinfo : EIATTR_MAXREG_COUNT
	.align		4
        /*004c*/ 	.byte	0x03, 0x1b
        /*004e*/ 	.short	0x00ff


	//----- nvinfo : EIATTR_MERCURY_ISA_VERSION
	.align		4
        /*0050*/ 	.byte	0x03, 0x5f
        /*0052*/ 	.short	0x0101


	//----- nvinfo : EIATTR_VRC_CTA_INIT_COUNT
	.align		4
        /*0054*/ 	.byte	0x02, 0x4a
	.zero		1
	.zero		1


	//----- nvinfo : EIATTR_EXIT_INSTR_OFFSETS
	.align		4
        /*0058*/ 	.byte	0x04, 0x1c
        /*005a*/ 	.short	(.L_39 - .L_38)


	//   ....[0]....
.L_38:
        /*005c*/ 	.word	0x00000120


	//   ....[1]....
        /*0060*/ 	.word	0x00000270


	//----- nvinfo : EIATTR_CBANK_PARAM_SIZE
	.align		4
.L_39:
        /*0064*/ 	.byte	0x03, 0x19
        /*0066*/ 	.short	0x0014


	//----- nvinfo : EIATTR_PARAM_CBANK
	.align		4
        /*0068*/ 	.byte	0x04, 0x0a
        /*006a*/ 	.short	(.L_41 - .L_40)
	.align		4
.L_40:
        /*006c*/ 	.word	index@(.nv.constant0._Z11fftshiftc2dP6float2iii)
        /*0070*/ 	.short	0x0380
        /*0072*/ 	.short	0x0014


	//----- nvinfo : EIATTR_SW_WAR
	.align		4
.L_41:
        /*0074*/ 	.byte	0x04, 0x36
        /*0076*/ 	.short	(.L_43 - .L_42)
.L_42:
        /*0078*/ 	.word	0x00000008
.L_43:


//--------------------- .nv.callgraph             --------------------------
	.section	.nv.callgraph,"",@"SHT_CUDA_CALLGRAPH"
	.align	4
	.sectionentsize	8
	.align		4
        /*0000*/ 	.word	0x00000000
	.align		4
        /*0004*/ 	.word	0xffffffff
	.align		4
        /*0008*/ 	.word	0x00000000
	.align		4
        /*000c*/ 	.word	0xfffffffe
	.align		4
        /*0010*/ 	.word	0x00000000
	.align		4
        /*0014*/ 	.word	0xfffffffd
	.align		4
        /*0018*/ 	.word	0x00000000
	.align		4
        /*001c*/ 	.word	0xfffffffc


//--------------------- .text._Z11fftshiftc3dP6float2iii --------------------------
	.section	.text._Z11fftshiftc3dP6float2iii,"ax",@progbits
	.align	128
        .global         _Z11fftshiftc3dP6float2iii
        .type           _Z11fftshiftc3dP6float2iii,@function
        .size           _Z11fftshiftc3dP6float2iii,(.L_x_2 - _Z11fftshiftc3dP6float2iii)
        .other          _Z11fftshiftc3dP6float2iii,@"STO_CUDA_ENTRY STV_DEFAULT"
_Z11fftshiftc3dP6float2iii:
.text._Z11fftshiftc3dP6float2iii:
[----:B------:R-:W-:Y:S01]  /*0000*/  LDC R1, c[0x0][0x37c] ;  /* 0x0000df00ff017b82 */ /* 0x000fe20000000800 */
[----:B------:R-:W0:Y:S01]  /*0010*/  S2R R6, SR_CTAID.Y ;  /* 0x0000000000067919 */ /* 0x000e220000002600 */
[----:B------:R-:W1:Y:S01]  /*0020*/  LDCU UR4, c[0x0][0x360] ;  /* 0x00006c00ff0477ac */ /* 0x000e620008000800 */
[----:B------:R-:W0:Y:S01]  /*0030*/  S2R R5, SR_TID.Y ;  /* 0x0000000000057919 */ /* 0x000e220000002200 */
[----:B------:R-:W0:Y:S01]  /*0040*/  LDCU UR5, c[0x0][0x364] ;  /* 0x00006c80ff0577ac */ /* 0x000e220008000800 */
[----:B------:R-:W1:Y:S01]  /*0050*/  S2R R0, SR_CTAID.X ;  /* 0x0000000000007919 */ /* 0x000e620000002500 */
[----:B------:R-:W2:Y:S01]  /*0060*/  LDCU.64 UR8, c[0x0][0x388] ;  /* 0x00007100ff0877ac */ /* 0x000ea20008000a00 */
[----:B------:R-:W1:Y:S01]  /*0070*/  S2R R3, SR_TID.X ;  /* 0x0000000000037919 */ /* 0x000e620000002100 */
[----:B------:R-:W3:Y:S01]  /*0080*/  LDCU UR6, c[0x0][0x368] ;  /* 0x00006d00ff0677ac */ /* 0x000ee20008000800 */
[----:B------:R-:W3:Y:S01]  /*0090*/  S2R R7, SR_CTAID.Z ;  /* 0x0000000000077919 */ /* 0x000ee20000002700 */
[----:B------:R-:W4:Y:S01]  /*00a0*/  LDCU UR7, c[0x0][0x390] ;  /* 0x00007200ff0777ac */ /* 0x000f220008000800 */
[----:B------:R-:W3:Y:S01]  /*00b0*/  S2R R2, SR_TID.Z ;  /* 0x0000000000027919 */ /* 0x000ee20000002300 */
[----:B0-----:R-:W-:-:S05]  /*00c0*/  IMAD R6, R6, UR5, R5 ;  /* 0x0000000506067c24 */ /* 0x001fca000f8e0205 */
[----:B--2---:R-:W-:Y:S01]  /*00d0*/  ISETP.GE.AND P0, PT, R6, UR9, PT ;  /* 0x0000000906007c0c */ /* 0x004fe2000bf06270 */
[----:B-1----:R-:W-:-:S05]  /*00e0*/  IMAD R0, R0, UR4, R3 ;  /* 0x0000000400007c24 */ /* 0x002fca000f8e0203 */
[----:B------:R-:W-:Y:S01]  /*00f0*/  ISETP.GE.OR P0, PT, R0, UR8, P0 ;  /* 0x0000000800007c0c */ /* 0x000fe20008706670 */
[----:B---3--:R-:W-:-:S05]  /*0100*/  IMAD R7, R7, UR6, R2 ;  /* 0x0000000607077c24 */ /* 0x008fca000f8e0202 */
[----:B----4-:R-:W-:-:S13]  /*0110*/  ISETP.GE.OR P0, PT, R7, UR7, P0 ;  /* 0x0000000707007c0c */ /* 0x010fda0008706670 */
[----:B------:R-:W-:Y:S05]  /*0120*/  @P0 EXIT ;  /* 0x000000000000094d */ /* 0x000fea0003800000 */
[----:B------:R-:W0:Y:S01]  /*0130*/  LDC.64 R2, c[0x0][0x380] ;  /* 0x0000e000ff027b82 */ /* 0x000e220000000a00 */
[----:B------:R-:W1:Y:S01]  /*0140*/  LDCU.64 UR4, c[0x0][0x358] ;  /* 0x00006b00ff0477ac */ /* 0x000e620008000a00 */
[----:B------:R-:W-:-:S04]  /*0150*/  IMAD R5, R7, UR9, R6 ;  /* 0x0000000907057c24 */ /* 0x000fc8000f8e0206 */
[----:B------:R-:W-:-:S04]  /*0160*/  IMAD R5, R5, UR8, R0 ;  /* 0x0000000805057c24 */ /* 0x000fc8000f8e0200 */
[----:B0-----:R-:W-:-:S05]  /*0170*/  IMAD.WIDE R2, R5, 0x8, R2 ;  /* 0x0000000805027825 */ /* 0x001fca00078e0202 */
[----:B-1----:R-:W2:Y:S01]  /*0180*/  LDG.E.64 R4, desc[UR4][R2.64] ;  /* 0x0000000402047981 */ /* 0x002ea2000c1e1b00 */
[----:B------:R-:W-:Y:S02]  /*0190*/  IADD3 R0, PT, PT, R0, 0x1, RZ ;  /* 0x0000000100007810 */ /* 0x000fe40007ffe0ff */
[----:B------:R-:W-:Y:S02]  /*01a0*/  SHF.L.U32 R6, R6, 0x1, RZ ;  /* 0x0000000106067819 */ /* 0x000fe400000006ff */
[----:B------:R-:W-:Y:S02]  /*01b0*/  LEA.HI R8, R0, R0, RZ, 0x1 ;  /* 0x0000000000087211 */ /* 0x000fe400078f08ff */
[----:B------:R-:W-:Y:S02]  /*01c0*/  SHF.L.U32 R7, R7, 0x1, RZ ;  /* 0x0000000107077819 */ /* 0x000fe400000006ff */
[----:B------:R-:W-:Y:S02]  /*01d0*/  LOP3.LUT R9, R8, 0x7ffffffe, RZ, 0xc0, !PT ;  /* 0x7ffffffe08097812 */ /* 0x000fe400078ec0ff */
[----:B------:R-:W-:-:S02]  /*01e0*/  LOP3.LUT R6, R6, 0x2, RZ, 0xc, !PT ;  /* 0x0000000206067812 */ /* 0x000fc400078e0cff */
[----:B------:R-:W-:Y:S01]  /*01f0*/  LOP3.LUT R7, R7, 0x2, RZ, 0xc, !PT ;  /* 0x0000000207077812 */ /* 0x000fe200078e0cff */
[----:B------:R-:W-:Y:S01]  /*0200*/  IMAD.IADD R9, R0, 0x1, -R9 ;  /* 0x0000000100097824 */ /* 0x000fe200078e0a09 */
[----:B------:R-:W-:Y:S01]  /*0210*/  IADD3 R6, PT, PT, -R6, 0x1, RZ ;  /* 0x0000000106067810 */ /* 0x000fe20007ffe1ff */
[----:B------:R-:W-:Y:S01]  /*0220*/  IMAD.MOV.U32 R0, RZ, RZ, 0x1 ;  /* 0x00000001ff007424 */ /* 0x000fe200078e00ff */
[----:B------:R-:W-:-:S03]  /*0230*/  IADD3 R7, PT, PT, -R7, 0x1, RZ ;  /* 0x0000000107077810 */ /* 0x000fc60007ffe1ff */
[----:B------:R-:W-:-:S04]  /*0240*/  IMAD R9, R9, -0x2, R0 ;  /* 0xfffffffe09097824 */ /* 0x000fc800078e0200 */
[----:B------:R-:W-:-:S04]  /*0250*/  IMAD R6, R9, R6, RZ ;  /* 0x0000000609067224 */ /* 0x000fc800078e02ff */
[----:B------:R-:W-:-:S05]  /*0260*/  IMAD R6, R6, R7, RZ ;  /* 0x0000000706067224 */ /* 0x000fca00078e02ff */
[----:B------:R-:W-:-:S05]  /*0270*/  I2FP.F32.S32 R6, R6 ;  /* 0x0000000600067245 */ /* 0x000fca0000201400 */
[C---:B--2---:R-:W-:Y:S01]  /*0280*/  FMUL R4, R6.reuse, R4 ;  /* 0x0000000406047220 */ /* 0x044fe20000400000 */
[----:B------:R-:W-:-:S05]  /*0290*/  FMUL R5, R6, R5 ;  /* 0x0000000506057220 */ /* 0x000fca0000400000 */
[----:B------:R-:W-:Y:S01]  /*02a0*/  STG.E.64 desc[UR4][R2.64], R4 ;  /* 0x0000000402007986 */ /* 0x000fe2000c101b04 */
[----:B------:R-:W-:Y:S05]  /*02b0*/  EXIT ;  /* 0x000000000000794d */ /* 0x000fea0003800000 */
.L_x_0:
[----:B------:R-:W-:-:S00]  /*02c0*/  BRA `(.L_x_0) ;  /* 0xfffffffc00fc7947 */ /* 0x000fc0000383ffff */
[----:B------:R-:W-:-:S00]  /*02d0*/  NOP ;  /* 0x0000000000007918 */ /* 0x000fc00000000000 */
        /* <DEDUP_REMOVED lines=10> */
.L_x_2:


//--------------------- .text._Z11fftshiftc2dP6float2iii --------------------------
	.section	.text._Z11fftshiftc2dP6float2iii,"ax",@progbits
	.align	128
        .global         _Z11fftshiftc2dP6float2iii
        .type           _Z11fftshiftc2dP6float2iii,@function
        .size           _Z11fftshiftc2dP6float2iii,(.L_x_3 - _Z11fftshiftc2dP6float2iii)
        .other          _Z11fftshiftc2dP6float2iii,@"STO_CUDA_ENTRY STV_DEFAULT"
_Z11fftshiftc2dP6float2iii:
.text._Z11fftshiftc2dP6float2iii:
        /* <DEDUP_REMOVED lines=28> */
[----:B------:R-:W-:Y:S02]  /*01c0*/  LOP3.LUT R6, R6, 0x2, RZ, 0xc, !PT ;  /* 0x0000000206067812 */ /* 0x000fe400078e0cff */
[----:B------:R-:W-:Y:S02]  /*01d0*/  LOP3.LUT R7, R7, 0x7ffffffe, RZ, 0xc0, !PT ;  /* 0x7ffffffe07077812 */ /* 0x000fe400078ec0ff */
[----:B------:R-:W-:-:S02]  /*01e0*/  IADD3 R6, PT, PT, -R6, 0x1, RZ ;  /* 0x0000000106067810 */ /* 0x000fc40007ffe1ff */
[----:B------:R-:W-:Y:S01]  /*01f0*/  IADD3 R7, PT, PT, R0, -R7, RZ ;  /* 0x8000000700077210 */ /* 0x000fe20007ffe0ff */
[----:B------:R-:W-:-:S05]  /*0200*/  HFMA2 R0, -RZ, RZ, 0, 5.9604644775390625e-08 ;  /* 0x00000001ff007431 */ /* 0x000fca00000001ff */
[----:B------:R-:W-:-:S04]  /*0210*/  IMAD R7, R7, -0x2, R0 ;  /* 0xfffffffe07077824 */ /* 0x000fc800078e0200 */
[----:B------:R-:W-:-:S05]  /*0220*/  IMAD R6, R7, R6, RZ ;  /* 0x0000000607067224 */ /* 0x000fca00078e02ff */
[----:B------:R-:W-:-:S05]  /*0230*/  I2FP.F32.S32 R6, R6 ;  /* 0x0000000600067245 */ /* 0x000fca0000201400 */
[C---:B--2---:R-:W-:Y:S01]  /*0240*/  FMUL R4, R6.reuse, R4 ;  /* 0x0000000406047220 */ /* 0x044fe20000400000 */
[----:B------:R-:W-:-:S05]  /*0250*/  FMUL R5, R6, R5 ;  /* 0x0000000506057220 */ /* 0x000fca0000400000 */
[----:B------:R-:W-:Y:S01]  /*0260*/  STG.E.64 desc[UR4][R2.64], R4 ;  /* 0x0000000402007986 */ /* 0x000fe2000c101b04 */
[----:B------:R-:W-:Y:S05]  /*0270*/  EXIT ;  /* 0x000000000000794d */ /* 0x000fea0003800000 */
.L_x_1:
        /* <DEDUP_REMOVED lines=16> */
.L_x_3:


//--------------------- .nv.shared.reserved.0     --------------------------
	.section	.nv.shared.reserved.0,"aw",@nobits
	.weak		__nv_reservedSMEM_offset_0_alias
	.size		__nv_reservedSMEM_offset_0_alias, 0, 64
	.other		__nv_reservedSMEM_offset_0_alias,@"STO_CUDA_RESERVED_SHARED STV_DEFAULT"
__nv_reservedSMEM_offset_0_alias:
	.zero		0
	.zero		64


//--------------------- .nv.constant0._Z11fftshiftc3dP6float2iii --------------------------
	.section	.nv.constant0._Z11fftshiftc3dP6float2iii,"a",@progbits
	.sectionflags	@""
	.align	4
.nv.constant0._Z11fftshiftc3dP6float2iii:
	.zero		916


//--------------------- .nv.constant0._Z11fftshiftc2dP6float2iii --------------------------
	.section	.nv.constant0._Z11fftshiftc2dP6float2iii,"a",@progbits
	.sectionflags	@""
	.align	4
.nv.constant0._Z11fftshiftc2dP6float2iii:
	.zero		916


//--------------------- SYMBOLS --------------------------

	.type		.nv.reservedSmem.offset0,@object
	.size		.nv.reservedSmem.offset0,0x4
